	.headerflags	@"EF_CUDA_TEXMODE_UNIFIED EF_CUDA_64BIT_ADDRESS EF_CUDA_SM86 EF_CUDA_VIRTUAL_SM(EF_CUDA_SM86)"
	.elftype	@"ET_EXEC"


//--------------------- .nv.info                  --------------------------
	.section	.nv.info,"",@"SHT_CUDA_INFO"
	.align	4


	//----- nvinfo : EIATTR_REGCOUNT
	.align		4
        /*0000*/ 	.byte	0x04, 0x2f
        /*0002*/ 	.short	(.L_1 - .L_0)
	.align		4
.L_0:
        /*0004*/ 	.word	index@(triton_poi_fused_addmm_10)
        /*0008*/ 	.word	0x0000000a


	//----- nvinfo : EIATTR_MIN_STACK_SIZE
	.align		4
.L_1:
        /*000c*/ 	.byte	0x04, 0x12
        /*000e*/ 	.short	(.L_3 - .L_2)
	.align		4
.L_2:
        /*0010*/ 	.word	index@(triton_poi_fused_addmm_10)
        /*0014*/ 	.word	0x00000000


	//----- nvinfo : EIATTR_FRAME_SIZE
	.align		4
.L_3:
        /*0018*/ 	.byte	0x04, 0x11
        /*001a*/ 	.short	(.L_5 - .L_4)
	.align		4
.L_4:
        /*001c*/ 	.word	index@(triton_poi_fused_addmm_10)
        /*0020*/ 	.word	0x00000000


	//----- nvinfo : EIATTR_MIN_STACK_SIZE
	.align		4
.L_5:
        /*0024*/ 	.byte	0x04, 0x12
        /*0026*/ 	.short	(.L_7 - .L_6)
	.align		4
.L_6:
        /*0028*/ 	.word	index@(triton_poi_fused_addmm_10)
        /*002c*/ 	.word	0x00000000
.L_7:


//--------------------- .nv.info.triton_poi_fused_addmm_10 --------------------------
	.section	.nv.info.triton_poi_fused_addmm_10,"",@"SHT_CUDA_INFO"
	.sectionflags	@""
	.align	4


	//----- nvinfo : EIATTR_CUDA_API_VERSION
	.align		4
        /*0000*/ 	.byte	0x04, 0x37
        /*0002*/ 	.short	(.L_9 - .L_8)
.L_8:
        /*0004*/ 	.word	0x0000007c


	//----- nvinfo : EIATTR_SW2861232_WAR
	.align		4
.L_9:
        /*0008*/ 	.byte	0x01, 0x35
	.zero		2


	//----- nvinfo : EIATTR_PARAM_CBANK
	.align		4
        /*000c*/ 	.byte	0x04, 0x0a
        /*000e*/ 	.short	(.L_11 - .L_10)
	.align		4
.L_10:
        /*0010*/ 	.word	index@(.nv.constant0.triton_poi_fused_addmm_10)
        /*0014*/ 	.short	0x0160
        /*0016*/ 	.short	0x0020


	//----- nvinfo : EIATTR_CBANK_PARAM_SIZE
	.align		4
.L_11:
        /*0018*/ 	.byte	0x03, 0x19
        /*001a*/ 	.short	0x0020


	//----- nvinfo : EIATTR_KPARAM_INFO
	.align		4
        /*001c*/ 	.byte	0x04, 0x17
        /*001e*/ 	.short	(.L_13 - .L_12)
.L_12:
        /*0020*/ 	.word	0x00000000
        /*0024*/ 	.short	0x0003
        /*0026*/ 	.short	0x0018
        /*0028*/ 	.byte	0x00, 0xf4, 0x21, 0x00


	//----- nvinfo : EIATTR_KPARAM_INFO
	.align		4
.L_13:
        /*002c*/ 	.byte	0x04, 0x17
        /*002e*/ 	.short	(.L_15 - .L_14)
.L_14:
        /*0030*/ 	.word	0x00000000
        /*0034*/ 	.short	0x0002
        /*0036*/ 	.short	0x0010
        /*0038*/ 	.byte	0x00, 0xf0, 0x11, 0x00


	//----- nvinfo : EIATTR_KPARAM_INFO
	.align		4
.L_15:
        /*003c*/ 	.byte	0x04, 0x17
        /*003e*/ 	.short	(.L_17 - .L_16)
.L_16:
        /*0040*/ 	.word	0x00000000
        /*0044*/ 	.short	0x0001
        /*0046*/ 	.short	0x0008
        /*0048*/ 	.byte	0x00, 0xf4, 0x21, 0x00


	//----- nvinfo : EIATTR_KPARAM_INFO
	.align		4
.L_17:
        /*004c*/ 	.byte	0x04, 0x17
        /*004e*/ 	.short	(.L_19 - .L_18)
.L_18:
        /*0050*/ 	.word	0x00000000
        /*0054*/ 	.short	0x0000
        /*0056*/ 	.short	0x0000
        /*0058*/ 	.byte	0x00, 0xf4, 0x21, 0x00


	//----- nvinfo : EIATTR_MAXREG_COUNT
	.align		4
.L_19:
        /*005c*/ 	.byte	0x03, 0x1b
        /*005e*/ 	.short	0x00ff


	//----- nvinfo : EIATTR_EXIT_INSTR_OFFSETS
	.align		4
        /*0060*/ 	.byte	0x04, 0x1c
        /*0062*/ 	.short	(.L_21 - .L_20)


	//   ....[0]....
.L_20:
        /*0064*/ 	.word	0x00000110


	//   ....[1]....
        /*0068*/ 	.word	0x00000130


	//----- nvinfo : EIATTR_REQNTID
	.align		4
.L_21:
        /*006c*/ 	.byte	0x04, 0x10
        /*006e*/ 	.short	(.L_23 - .L_22)
.L_22:
        /*0070*/ 	.word	0x00000080
        /*0074*/ 	.word	0x00000001
        /*0078*/ 	.word	0x00000001


	//----- nvinfo : EIATTR_CRS_STACK_SIZE
	.align		4
.L_23:
        /*007c*/ 	.byte	0x04, 0x1e
        /*007e*/ 	.short	(.L_25 - .L_24)
.L_24:
        /*0080*/ 	.word	0x00000000
.L_25:


//--------------------- .nv.callgraph             --------------------------
	.section	.nv.callgraph,"",@"SHT_CUDA_CALLGRAPH"
	.align	4
	.sectionentsize	8
	.align		4
        /*0000*/ 	.word	0x00000000
	.align		4
        /*0004*/ 	.word	0xffffffff
	.align		4
        /*0008*/ 	.word	0x00000000
	.align		4
        /*000c*/ 	.word	0xfffffffe
	.align		4
        /*0010*/ 	.word	0x00000000
	.align		4
        /*0014*/ 	.word	0xfffffffd
	.align		4
        /*0018*/ 	.word	0x00000000
	.align		4
        /*001c*/ 	.word	0xfffffffc


//--------------------- .nv.rel.action            --------------------------
	.section	.nv.rel.action,"",@"SHT_CUDA_RELOCINFO"
	.align	8
	.sectionentsize	8
        /*0000*/ 	.byte	0x73, 0x00, 0x00, 0x00, 0x00, 0x00, 0x00, 0x00, 0x00, 0x00, 0x00, 0x11, 0x25, 0x00, 0x05, 0x36


//--------------------- .nv.constant0.triton_poi_fused_addmm_10 --------------------------
	.section	.nv.constant0.triton_poi_fused_addmm_10,"a",@progbits
	.sectionflags	@""
	.align	4
.nv.constant0.triton_poi_fused_addmm_10:
	.zero		384


//--------------------- .text.triton_poi_fused_addmm_10 --------------------------
	.section	.text.triton_poi_fused_addmm_10,"ax",@progbits
	.sectioninfo	@"SHI_REGISTERS=10"
	.align	128
        .global         triton_poi_fused_addmm_10
        .type           triton_poi_fused_addmm_10,@function
        .size           triton_poi_fused_addmm_10,(.L_x_3 - triton_poi_fused_addmm_10)
        .other          triton_poi_fused_addmm_10,@"STO_CUDA_ENTRY STV_DEFAULT"
triton_poi_fused_addmm_10:
.text.triton_poi_fused_addmm_10:
[----:B------:R-:W-:Y:S02]  /*0000*/  IMAD.MOV.U32 R1, RZ, RZ, c[0x0][0x28] ;  /* 0x00000a00ff017624 */ /* 0x000fe400078e00ff */
[----:B------:R-:W0:Y:S01]  /*0010*/  S2R R0, SR_TID.X ;  /* 0x0000000000007919 */ /* 0x000e220000002100 */
[----:B------:R-:W-:Y:S01]  /*0020*/  MOV R7, 0x2 ;  /* 0x0000000200077802 */ /* 0x000fe20000000f00 */
[----:B------:R-:W-:Y:S01]  /*0030*/  ULDC.64 UR4, c[0x0][0x118] ;  /* 0x0000460000047ab9 */ /* 0x000fe20000000a00 */
[----:B------:R-:W-:Y:S01]  /*0040*/  BSSY B0, `(.L_x_0) ;  /* 0x000000c000007945 */ /* 0x000fe20003800000 */
[----:B------:R-:W1:Y:S01]  /*0050*/  S2R R3, SR_CTAID.X ;  /* 0x0000000000037919 */ /* 0x000e620000002500 */
[----:B0-----:R-:W-:-:S04]  /*0060*/  SHF.L.U32 R0, R0, 0x1, RZ ;  /* 0x0000000100007819 */ /* 0x001fc800000006ff */
[----:B------:R-:W-:-:S05]  /*0070*/  LOP3.LUT R0, R0, 0xfe, RZ, 0xc0, !PT ;  /* 0x000000fe00007812 */ /* 0x000fca00078ec0ff */
[----:B-1----:R-:W-:Y:S02]  /*0080*/  IMAD R0, R3, 0x100, R0 ;  /* 0x0000010003007824 */ /* 0x002fe400078e0200 */
[----:B------:R-:W-:Y:S02]  /*0090*/  IMAD.MOV.U32 R3, RZ, RZ, RZ ;  /* 0x000000ffff037224 */ /* 0x000fe400078e00ff */
[C---:B------:R-:W-:Y:S01]  /*00a0*/  IMAD.WIDE R4, R0.reuse, R7, c[0x0][0x168] ;  /* 0x00005a0000047625 */ /* 0x040fe200078e0207 */
[C---:B------:R-:W-:Y:S02]  /*00b0*/  ISETP.GE.AND P0, PT, R0.reuse, 0x900, PT ;  /* 0x000009000000780c */ /* 0x040fe40003f06270 */
[----:B------:R-:W-:-:S11]  /*00c0*/  ISETP.GE.AND P1, PT, R0, 0x2400, PT ;  /* 0x000024000000780c */ /* 0x000fd60003f26270 */
[----:B------:R-:W-:Y:S05]  /*00d0*/  @P0 BRA `(.L_x_1) ;  /* 0x0000002000000947 */ /* 0x000fea0003800000 */
[----:B------:R-:W-:-:S06]  /*00e0*/  IMAD.WIDE R2, R0, R7, c[0x0][0x160] ;  /* 0x0000580000027625 */ /* 0x000fcc00078e0207 */
[----:B------:R0:W5:Y:S02]  /*00f0*/  LDG.E R3, [R2.64] ;  /* 0x0000000402037981 */ /* 0x000164000c1e1900 */
.L_x_1:
[----:B------:R-:W-:Y:S05]  /*0100*/  BSYNC B0 ;  /* 0x0000000000007941 */ /* 0x000fea0003800000 */
.L_x_0:
[----:B------:R-:W-:Y:S05]  /*0110*/  @P1 EXIT ;  /* 0x000000000000194d */ /* 0x000fea0003800000 */
[----:B-----5:R-:W-:Y:S01]  /*0120*/  STG.E [R4.64], R3 ;  /* 0x0000000304007986 */ /* 0x020fe2000c101904 */
[----:B------:R-:W-:Y:S05]  /*0130*/  EXIT ;  /* 0x000000000000794d */ /* 0x000fea0003800000 */
.L_x_2:
[----:B------:R-:W-:-:S00]  /*0140*/  BRA `(.L_x_2) ;  /* 0xfffffff000007947 */ /* 0x000fc0000383ffff */
[----:B------:R-:W-:-:S00]  /*0150*/  NOP ;  /* 0x0000000000007918 */ /* 0x000fc00000000000 */
        /* <DEDUP_REMOVED lines=10> */
.L_x_3:
